//
// Generated by NVIDIA NVVM Compiler
//
// Compiler Build ID: CL-36424714
// Cuda compilation tools, release 13.0, V13.0.88
// Based on NVVM 20.0.0
//

.version 9.0
.target sm_100
.address_size 64

	// .globl	_Z5hellov
.extern .func  (.param .b32 func_retval0) vprintf
(
	.param .b64 vprintf_param_0,
	.param .b64 vprintf_param_1
)
;
.global .align 1 .b8 $str[54] = {72, 101, 108, 108, 111, 32, 119, 111, 114, 108, 100, 32, 102, 114, 111, 109, 32, 116, 104, 114, 101, 97, 100, 32, 37, 105, 58, 32, 45, 32, 67, 114, 105, 115, 116, 105, 97, 110, 32, 65, 103, 117, 105, 114, 114, 101, 32, 50, 48, 50, 51, 49, 10};

.visible .entry _Z5hellov()
{
	.local .align 8 .b8 	__local_depot0[8];
	.reg .b64 	%SP;
	.reg .b64 	%SPL;
	.reg .b32 	%r<19>;
	.reg .b64 	%rd<5>;

	mov.u64 	%SPL, __local_depot0;
	cvta.local.u64 	%SP, %SPL;
	add.u64 	%rd1, %SP, 0;
	add.u64 	%rd2, %SPL, 0;
	mov.u32 	%r1, %ctaid.z;
	mov.u32 	%r2, %nctaid.x;
	mov.u32 	%r3, %nctaid.y;
	mov.u32 	%r4, %ctaid.y;
	mov.u32 	%r5, %ctaid.x;
	mad.lo.s32 	%r6, %r3, %r1, %r4;
	mad.lo.s32 	%r7, %r6, %r2, %r5;
	mov.u32 	%r8, %ntid.x;
	mov.u32 	%r9, %ntid.y;
	mov.u32 	%r10, %ntid.z;
	mov.u32 	%r11, %tid.z;
	mov.u32 	%r12, %tid.y;
	mov.u32 	%r13, %tid.x;
	mad.lo.s32 	%r14, %r7, %r10, %r11;
	mad.lo.s32 	%r15, %r14, %r9, %r12;
	mad.lo.s32 	%r16, %r15, %r8, %r13;
	st.local.u32 	[%rd2], %r16;
	mov.u64 	%rd3, $str;
	cvta.global.u64 	%rd4, %rd3;
	{ // callseq 0, 0
	.param .b64 param0;
	st.param.b64 	[param0], %rd4;
	.param .b64 param1;
	st.param.b64 	[param1], %rd1;
	.param .b32 retval0;
	call.uni (retval0), 
	vprintf, 
	(
	param0, 
	param1
	);
	ld.param.b32 	%r17, [retval0];
	} // callseq 0
	ret;

}


// ===== COMPILED SASS (sm_100) =====

	.target	sm_100

	.elftype	@"ET_EXEC"


//--------------------- .note.nv.tkinfo           --------------------------
	.section	.note.nv.tkinfo,"",@"SHT_NOTE"
	.sectionflags	@"SHF_NOTE_NV_TKINFO"
	.tkinfo
        /*0018*/ 	.word	0x00000002
        /*0030*/ 	.string	""
        /*0030*/ 	.string	"ptxas"
        /*0030*/ 	.string	"Cuda compilation tools, release 13.0, V13.0.88"
        /*0030*/ 	.string	"Build cuda_13.0.r13.0/compiler.36424714_0"
        /*0030*/ 	.string	"-arch sm_100 -m 64 "



//--------------------- .note.nv.cuinfo           --------------------------
	.section	.note.nv.cuinfo,"",@"SHT_NOTE"
	.sectionflags	@"SHF_NOTE_NV_CUINFO"
        /*0018*/ 	.short	0x0002
        /*001a*/ 	.short	0x0064
        /*001c*/ 	.short	0x0082
	.zero		2


//--------------------- .nv.info                  --------------------------
	.section	.nv.info,"",@"SHT_CUDA_INFO"
	.align	4


	//----- nvinfo : EIATTR_REGCOUNT
	.align		4
        /*0000*/ 	.byte	0x04, 0x2f
        /*0002*/ 	.short	(.L_2 - .L_1)
	.align		4
.L_1:
        /*0004*/ 	.word	index@(_Z5hellov)
        /*0008*/ 	.word	0x00000018


	//----- nvinfo : EIATTR_FRAME_SIZE
	.align		4
.L_2:
        /*000c*/ 	.byte	0x04, 0x11
        /*000e*/ 	.short	(.L_4 - .L_3)
	.align		4
.L_3:
        /*0010*/ 	.word	index@(_Z5hellov)
        /*0014*/ 	.word	0x00000008


	//----- nvinfo : EIATTR_MIN_STACK_SIZE
	.align		4
.L_4:
        /*0018*/ 	.byte	0x04, 0x12
        /*001a*/ 	.short	(.L_6 - .L_5)
	.align		4
.L_5:
        /*001c*/ 	.word	index@(_Z5hellov)
        /*0020*/ 	.word	0x00000008
.L_6:


//--------------------- .nv.compat                --------------------------
	.section	.nv.compat,"",@"SHT_CUDA_COMPAT_INFO"
	.align	4
        /*0000*/ 	.byte	0x02, 0x09, 0x00, 0x00, 0x02, 0x02, 0x01, 0x00, 0x02, 0x05, 0x05, 0x00, 0x03, 0x07, 0x01, 0x01
        /*0010*/ 	.byte	0x02, 0x03, 0x00, 0x00, 0x02, 0x06, 0x01, 0x00, 0x04, 0x0b, 0x08, 0x00, 0x09, 0x00, 0x00, 0x00
        /*0020*/ 	.byte	0x00, 0x00, 0x00, 0x00


//--------------------- .nv.info._Z5hellov        --------------------------
	.section	.nv.info._Z5hellov,"",@"SHT_CUDA_INFO"
	.sectionflags	@""
	.align	4


	//----- nvinfo : EIATTR_CUDA_API_VERSION
	.align		4
        /*0000*/ 	.byte	0x04, 0x37
        /*0002*/ 	.short	(.L_8 - .L_7)
.L_7:
        /*0004*/ 	.word	0x00000082


	//----- nvinfo : EIATTR_SPARSE_MMA_MASK
	.align		4
.L_8:
        /*0008*/ 	.byte	0x03, 0x50
        /*000a*/ 	.short	0x0000


	//----- nvinfo : EIATTR_MAXREG_COUNT
	.align		4
        /*000c*/ 	.byte	0x03, 0x1b
        /*000e*/ 	.short	0x00ff


	//----- nvinfo : EIATTR_EXTERNS
	.align		4
        /*0010*/ 	.byte	0x04, 0x0f
        /*0012*/ 	.short	(.L_10 - .L_9)


	//   ....[0]....
	.align		4
.L_9:
        /*0014*/ 	.word	index@(vprintf)


	//----- nvinfo : EIATTR_MERCURY_ISA_VERSION
	.align		4
.L_10:
        /*0018*/ 	.byte	0x03, 0x5f
        /*001a*/ 	.short	0x0101


	//----- nvinfo : EIATTR_VRC_CTA_INIT_COUNT
	.align		4
        /*001c*/ 	.byte	0x02, 0x4a
	.zero		1
	.zero		1


	//----- nvinfo : EIATTR_SYSCALL_OFFSETS
	.align		4
        /*0020*/ 	.byte	0x04, 0x46
        /*0022*/ 	.short	(.L_12 - .L_11)


	//   ....[0]....
.L_11:
        /*0024*/ 	.word	0x000001d0


	//----- nvinfo : EIATTR_EXIT_INSTR_OFFSETS
	.align		4
.L_12:
        /*0028*/ 	.byte	0x04, 0x1c
        /*002a*/ 	.short	(.L_14 - .L_13)


	//   ....[0]....
.L_13:
        /*002c*/ 	.word	0x000001e0


	//----- nvinfo : EIATTR_SW_WAR
	.align		4
.L_14:
        /*0030*/ 	.byte	0x04, 0x36
        /*0032*/ 	.short	(.L_16 - .L_15)
.L_15:
        /*0034*/ 	.word	0x00000008
.L_16:


//--------------------- .nv.callgraph             --------------------------
	.section	.nv.callgraph,"",@"SHT_CUDA_CALLGRAPH"
	.align	4
	.sectionentsize	8
	.align		4
        /*0000*/ 	.word	0x00000000
	.align		4
        /*0004*/ 	.word	0xffffffff
	.align		4
        /*0008*/ 	.word	index@(_Z5hellov)
	.align		4
        /*000c*/ 	.word	index@(vprintf)
	.align		4
        /*0010*/ 	.word	0x00000000
	.align		4
        /*0014*/ 	.word	0xfffffffe
	.align		4
        /*0018*/ 	.word	0x00000000
	.align		4
        /*001c*/ 	.word	0xfffffffd
	.align		4
        /*0020*/ 	.word	0x00000000
	.align		4
        /*0024*/ 	.word	0xfffffffc


//--------------------- .nv.constant4             --------------------------
	.section	.nv.constant4,"a",@progbits
	.align	8
	.align		8
.nv.constant4:
        /*0000*/ 	.dword	vprintf
	.align		8
        /*0008*/ 	.dword	$str


//--------------------- .text._Z5hellov           --------------------------
	.section	.text._Z5hellov,"ax",@progbits
	.align	128
        .global         _Z5hellov
        .type           _Z5hellov,@function
        .size           _Z5hellov,(.L_x_2 - _Z5hellov)
        .other          _Z5hellov,@"STO_CUDA_ENTRY STV_DEFAULT"
_Z5hellov:
.text._Z5hellov:
[----:B------:R-:W0:Y:S08]  /*0000*/  LDC R1, c[0x0][0x37c] ;  /* 0x0000df00ff017b82 */ /* 0x000e300000000800 */
[----:B------:R-:W-:Y:S01]  /*0010*/  S2UR UR4, SR_CTAID.Z ;  /* 0x00000000000479c3 */ /* 0x000fe20000002700 */
[----:B------:R-:W1:Y:S01]  /*0020*/  S2R R3, SR_TID.Z ;  /* 0x0000000000037919 */ /* 0x000e620000002300 */
[----:B------:R-:W2:Y:S01]  /*0030*/  LDCU UR9, c[0x0][0x2fc] ;  /* 0x00005f80ff0977ac */ /* 0x000ea20008000800 */
[----:B------:R-:W-:Y:S01]  /*0040*/  MOV R2, 0x0 ;  /* 0x0000000000027802 */ /* 0x000fe20000000f00 */
[----:B0-----:R-:W-:Y:S01]  /*0050*/  VIADD R1, R1, 0xfffffff8 ;  /* 0xfffffff801017836 */ /* 0x001fe20000000000 */
[----:B------:R-:W0:Y:S01]  /*0060*/  S2R R5, SR_TID.Y ;  /* 0x0000000000057919 */ /* 0x000e220000002200 */
[----:B------:R-:W3:Y:S02]  /*0070*/  LDCU UR5, c[0x0][0x370] ;  /* 0x00006e00ff0577ac */ /* 0x000ee40008000800 */
[----:B------:R-:W4:Y:S01]  /*0080*/  S2UR UR7, SR_CTAID.Y ;  /* 0x00000000000779c3 */ /* 0x000f220000002600 */
[----:B------:R-:W5:Y:S01]  /*0090*/  S2R R7, SR_TID.X ;  /* 0x0000000000077919 */ /* 0x000f620000002100 */
[----:B------:R-:W4:Y:S01]  /*00a0*/  LDCU UR6, c[0x0][0x374] ;  /* 0x00006e80ff0677ac */ /* 0x000f220008000800 */
[----:B------:R-:W5:Y:S05]  /*00b0*/  LDCU UR10, c[0x0][0x360] ;  /* 0x00006c00ff0a77ac */ /* 0x000f6a0008000800 */
[----:B------:R-:W3:Y:S01]  /*00c0*/  S2UR UR8, SR_CTAID.X ;  /* 0x00000000000879c3 */ /* 0x000ee20000002500 */
[----:B------:R-:W0:Y:S07]  /*00d0*/  LDCU UR11, c[0x0][0x364] ;  /* 0x00006c80ff0b77ac */ /* 0x000e2e0008000800 */
[----:B------:R-:W1:Y:S01]  /*00e0*/  LDC R0, c[0x0][0x368] ;  /* 0x0000da00ff007b82 */ /* 0x000e620000000800 */
[----:B----4-:R-:W-:Y:S01]  /*00f0*/  UIMAD UR4, UR4, UR6, UR7 ;  /* 0x00000006040472a4 */ /* 0x010fe2000f8e0207 */
[----:B------:R-:W4:Y:S03]  /*0100*/  LDCU.64 UR6, c[0x4][0x8] ;  /* 0x01000100ff0677ac */ /* 0x000f260008000a00 */
[----:B---3--:R-:W-:-:S06]  /*0110*/  UIMAD UR4, UR4, UR5, UR8 ;  /* 0x00000005040472a4 */ /* 0x008fcc000f8e0208 */
[----:B-1----:R-:W-:Y:S02]  /*0120*/  IMAD R0, R0, UR4, R3 ;  /* 0x0000000400007c24 */ /* 0x002fe4000f8e0203 */
[----:B------:R-:W1:Y:S03]  /*0130*/  LDC.64 R2, c[0x4][R2] ;  /* 0x0100000002027b82 */ /* 0x000e660000000a00 */
[----:B------:R-:W3:Y:S01]  /*0140*/  LDCU UR4, c[0x0][0x2f8] ;  /* 0x00005f00ff0477ac */ /* 0x000ee20008000800 */
[----:B0-----:R-:W-:Y:S01]  /*0150*/  IMAD R0, R0, UR11, R5 ;  /* 0x0000000b00007c24 */ /* 0x001fe2000f8e0205 */
[----:B----4-:R-:W-:Y:S01]  /*0160*/  MOV R5, UR7 ;  /* 0x0000000700057c02 */ /* 0x010fe20008000f00 */
[----:B------:R-:W-:Y:S02]  /*0170*/  IMAD.U32 R4, RZ, RZ, UR6 ;  /* 0x00000006ff047e24 */ /* 0x000fe4000f8e00ff */
[----:B-----5:R-:W-:-:S05]  /*0180*/  IMAD R0, R0, UR10, R7 ;  /* 0x0000000a00007c24 */ /* 0x020fca000f8e0207 */
[----:B------:R0:W-:Y:S01]  /*0190*/  STL [R1], R0 ;  /* 0x0000000001007387 */ /* 0x0001e20000100800 */
[----:B---3--:R-:W-:-:S04]  /*01a0*/  IADD3 R6, P0, PT, R1, UR4, RZ ;  /* 0x0000000401067c10 */ /* 0x008fc8000ff1e0ff */
[----:B0-2---:R-:W-:-:S09]  /*01b0*/  IADD3.X R7, PT, PT, RZ, UR9, RZ, P0, !PT ;  /* 0x00000009ff077c10 */ /* 0x005fd200087fe4ff */
[----:B------:R-:W-:-:S07]  /*01c0*/  LEPC R20, `(.L_x_0) ;  /* 0x000000001014794e */ /* 0x000fce0000000000 */
[----:B-1----:R-:W-:Y:S05]  /*01d0*/  CALL.ABS.NOINC R2 ;  /* 0x0000000002007343 */ /* 0x002fea0003c00000 */
.L_x_0:
[----:B------:R-:W-:Y:S05]  /*01e0*/  EXIT ;  /* 0x000000000000794d */ /* 0x000fea0003800000 */
.L_x_1:
[----:B------:R-:W-:-:S00]  /*01f0*/  BRA `(.L_x_1) ;  /* 0xfffffffc00fc7947 */ /* 0x000fc0000383ffff */
[----:B------:R-:W-:-:S00]  /*0200*/  NOP ;  /* 0x0000000000007918 */ /* 0x000fc00000000000 */
[----:B------:R-:W-:-:S00]  /*0210*/  NOP ;  /* 0x0000000000007918 */ /* 0x000fc00000000000 */
[----:B------:R-:W-:-:S00]  /*0220*/  NOP ;  /* 0x0000000000007918 */ /* 0x000fc00000000000 */
[----:B------:R-:W-:-:S00]  /*0230*/  NOP ;  /* 0x0000000000007918 */ /* 0x000fc00000000000 */
[----:B------:R-:W-:-:S00]  /*0240*/  NOP ;  /* 0x0000000000007918 */ /* 0x000fc00000000000 */
[----:B------:R-:W-:-:S00]  /*0250*/  NOP ;  /* 0x0000000000007918 */ /* 0x000fc00000000000 */
[----:B------:R-:W-:-:S00]  /*0260*/  NOP ;  /* 0x0000000000007918 */ /* 0x000fc00000000000 */
[----:B------:R-:W-:-:S00]  /*0270*/  NOP ;  /* 0x0000000000007918 */ /* 0x000fc00000000000 */
.L_x_2:


//--------------------- .nv.global.init           --------------------------
	.section	.nv.global.init,"aw",@progbits
.nv.global.init:
	.type		$str,@object
	.size		$str,(.L_0 - $str)
$str:
        /*0000*/ 	.byte	0x48, 0x65, 0x6c, 0x6c, 0x6f, 0x20, 0x77, 0x6f, 0x72, 0x6c, 0x64, 0x20, 0x66, 0x72, 0x6f, 0x6d
        /*0010*/ 	.byte	0x20, 0x74, 0x68, 0x72, 0x65, 0x61, 0x64, 0x20, 0x25, 0x69, 0x3a, 0x20, 0x2d, 0x20, 0x43, 0x72
        /*0020*/ 	.byte	0x69, 0x73, 0x74, 0x69, 0x61, 0x6e, 0x20, 0x41, 0x67, 0x75, 0x69, 0x72, 0x72, 0x65, 0x20, 0x32
        /*0030*/ 	.byte	0x30, 0x32, 0x33, 0x31, 0x0a, 0x00
.L_0:


//--------------------- .nv.shared.reserved.0     --------------------------
	.section	.nv.shared.reserved.0,"aw",@nobits
	.weak		__nv_reservedSMEM_offset_0_alias
	.size		__nv_reservedSMEM_offset_0_alias, 0, 64
	.other		__nv_reservedSMEM_offset_0_alias,@"STO_CUDA_RESERVED_SHARED STV_DEFAULT"
__nv_reservedSMEM_offset_0_alias:
	.zero		0
	.zero		64


//--------------------- .nv.constant0._Z5hellov   --------------------------
	.section	.nv.constant0._Z5hellov,"a",@progbits
	.sectionflags	@""
	.align	4
.nv.constant0._Z5hellov:
	.zero		896


//--------------------- SYMBOLS --------------------------

	.type		.nv.reservedSmem.offset0,@object
	.size		.nv.reservedSmem.offset0,0x4
	.type		vprintf,@function
